	.headerflags	@"EF_CUDA_TEXMODE_UNIFIED EF_CUDA_64BIT_ADDRESS EF_CUDA_ACCELERATORS EF_CUDA_SM90 EF_CUDA_VIRTUAL_SM(EF_CUDA_SM90)"
	.elftype	@"ET_EXEC"


//--------------------- .nv.info                  --------------------------
	.section	.nv.info,"",@"SHT_CUDA_INFO"
	.align	4


	//----- nvinfo : EIATTR_REGCOUNT
	.align		4
        /*0000*/ 	.byte	0x04, 0x2f
        /*0002*/ 	.short	(.L_2 - .L_1)
	.align		4
.L_1:
        /*0004*/ 	.word	index@(triton_poi_fused_add_mul_0)
        /*0008*/ 	.word	0x00000018


	//----- nvinfo : EIATTR_MIN_STACK_SIZE
	.align		4
.L_2:
        /*000c*/ 	.byte	0x04, 0x12
        /*000e*/ 	.short	(.L_4 - .L_3)
	.align		4
.L_3:
        /*0010*/ 	.word	index@(triton_poi_fused_add_mul_0)
        /*0014*/ 	.word	0x00000000


	//----- nvinfo : EIATTR_FRAME_SIZE
	.align		4
.L_4:
        /*0018*/ 	.byte	0x04, 0x11
        /*001a*/ 	.short	(.L_6 - .L_5)
	.align		4
.L_5:
        /*001c*/ 	.word	index@(triton_poi_fused_add_mul_0)
        /*0020*/ 	.word	0x00000000


	//----- nvinfo : EIATTR_MIN_STACK_SIZE
	.align		4
.L_6:
        /*0024*/ 	.byte	0x04, 0x12
        /*0026*/ 	.short	(.L_8 - .L_7)
	.align		4
.L_7:
        /*0028*/ 	.word	index@(triton_poi_fused_add_mul_0)
        /*002c*/ 	.word	0x00000000
.L_8:


//--------------------- .nv.info.triton_poi_fused_add_mul_0 --------------------------
	.section	.nv.info.triton_poi_fused_add_mul_0,"",@"SHT_CUDA_INFO"
	.sectionflags	@""
	.align	4


	//----- nvinfo : EIATTR_CUDA_API_VERSION
	.align		4
        /*0000*/ 	.byte	0x04, 0x37
        /*0002*/ 	.short	(.L_10 - .L_9)
.L_9:
        /*0004*/ 	.word	0x0000007c


	//----- nvinfo : EIATTR_KPARAM_INFO
	.align		4
.L_10:
        /*0008*/ 	.byte	0x04, 0x17
        /*000a*/ 	.short	(.L_12 - .L_11)
.L_11:
        /*000c*/ 	.word	0x00000000
        /*0010*/ 	.short	0x0006
        /*0012*/ 	.short	0x0030
        /*0014*/ 	.byte	0x00, 0xf0, 0x11, 0x00


	//----- nvinfo : EIATTR_KPARAM_INFO
	.align		4
.L_12:
        /*0018*/ 	.byte	0x04, 0x17
        /*001a*/ 	.short	(.L_14 - .L_13)
.L_13:
        /*001c*/ 	.word	0x00000000
        /*0020*/ 	.short	0x0005
        /*0022*/ 	.short	0x0028
        /*0024*/ 	.byte	0x00, 0xf4, 0x21, 0x00


	//----- nvinfo : EIATTR_KPARAM_INFO
	.align		4
.L_14:
        /*0028*/ 	.byte	0x04, 0x17
        /*002a*/ 	.short	(.L_16 - .L_15)
.L_15:
        /*002c*/ 	.word	0x00000000
        /*0030*/ 	.short	0x0004
        /*0032*/ 	.short	0x0020
        /*0034*/ 	.byte	0x00, 0xf4, 0x21, 0x00


	//----- nvinfo : EIATTR_KPARAM_INFO
	.align		4
.L_16:
        /*0038*/ 	.byte	0x04, 0x17
        /*003a*/ 	.short	(.L_18 - .L_17)
.L_17:
        /*003c*/ 	.word	0x00000000
        /*0040*/ 	.short	0x0003
        /*0042*/ 	.short	0x0018
        /*0044*/ 	.byte	0x00, 0xf4, 0x21, 0x00


	//----- nvinfo : EIATTR_KPARAM_INFO
	.align		4
.L_18:
        /*0048*/ 	.byte	0x04, 0x17
        /*004a*/ 	.short	(.L_20 - .L_19)
.L_19:
        /*004c*/ 	.word	0x00000000
        /*0050*/ 	.short	0x0002
        /*0052*/ 	.short	0x0010
        /*0054*/ 	.byte	0x00, 0xf4, 0x21, 0x00


	//----- nvinfo : EIATTR_KPARAM_INFO
	.align		4
.L_20:
        /*0058*/ 	.byte	0x04, 0x17
        /*005a*/ 	.short	(.L_22 - .L_21)
.L_21:
        /*005c*/ 	.word	0x00000000
        /*0060*/ 	.short	0x0001
        /*0062*/ 	.short	0x0008
        /*0064*/ 	.byte	0x00, 0xf4, 0x21, 0x00


	//----- nvinfo : EIATTR_KPARAM_INFO
	.align		4
.L_22:
        /*0068*/ 	.byte	0x04, 0x17
        /*006a*/ 	.short	(.L_24 - .L_23)
.L_23:
        /*006c*/ 	.word	0x00000000
        /*0070*/ 	.short	0x0000
        /*0072*/ 	.short	0x0000
        /*0074*/ 	.byte	0x00, 0xf4, 0x21, 0x00


	//----- nvinfo : EIATTR_SPARSE_MMA_MASK
	.align		4
.L_24:
        /*0078*/ 	.byte	0x03, 0x50
        /*007a*/ 	.short	0x0000


	//----- nvinfo : EIATTR_MAXREG_COUNT
	.align		4
        /*007c*/ 	.byte	0x03, 0x1b
        /*007e*/ 	.short	0x00ff


	//----- nvinfo : EIATTR_EXIT_INSTR_OFFSETS
	.align		4
        /*0080*/ 	.byte	0x04, 0x1c
        /*0082*/ 	.short	(.L_26 - .L_25)


	//   ....[0]....
.L_25:
        /*0084*/ 	.word	0x00000320


	//   ....[1]....
        /*0088*/ 	.word	0x00000340


	//----- nvinfo : EIATTR_REQNTID
	.align		4
.L_26:
        /*008c*/ 	.byte	0x04, 0x10
        /*008e*/ 	.short	(.L_28 - .L_27)
.L_27:
        /*0090*/ 	.word	0x00000080
        /*0094*/ 	.word	0x00000001
        /*0098*/ 	.word	0x00000001


	//----- nvinfo : EIATTR_CBANK_PARAM_SIZE
	.align		4
.L_28:
        /*009c*/ 	.byte	0x03, 0x19
        /*009e*/ 	.short	0x0034


	//----- nvinfo : EIATTR_PARAM_CBANK
	.align		4
        /*00a0*/ 	.byte	0x04, 0x0a
        /*00a2*/ 	.short	(.L_30 - .L_29)
	.align		4
.L_29:
        /*00a4*/ 	.word	index@(.nv.constant0.triton_poi_fused_add_mul_0)
        /*00a8*/ 	.short	0x0210
        /*00aa*/ 	.short	0x0034


	//----- nvinfo : EIATTR_SW_WAR
	.align		4
.L_30:
        /*00ac*/ 	.byte	0x04, 0x36
        /*00ae*/ 	.short	(.L_32 - .L_31)
.L_31:
        /*00b0*/ 	.word	0x00000008
.L_32:


//--------------------- .nv.callgraph             --------------------------
	.section	.nv.callgraph,"",@"SHT_CUDA_CALLGRAPH"
	.align	4
	.sectionentsize	8
	.align		4
        /*0000*/ 	.word	0x00000000
	.align		4
        /*0004*/ 	.word	0xffffffff
	.align		4
        /*0008*/ 	.word	0x00000000
	.align		4
        /*000c*/ 	.word	0xfffffffe
	.align		4
        /*0010*/ 	.word	0x00000000
	.align		4
        /*0014*/ 	.word	0xfffffffd
	.align		4
        /*0018*/ 	.word	0x00000000
	.align		4
        /*001c*/ 	.word	0xfffffffc


//--------------------- .nv.constant4             --------------------------
	.section	.nv.constant4,"a",@progbits
	.align	8
	.align		8
.nv.constant4:
        /*0000*/ 	.dword	_$_str


//--------------------- .text.triton_poi_fused_add_mul_0 --------------------------
	.section	.text.triton_poi_fused_add_mul_0,"ax",@progbits
	.align	128
        .global         triton_poi_fused_add_mul_0
        .type           triton_poi_fused_add_mul_0,@function
        .size           triton_poi_fused_add_mul_0,(.L_x_1 - triton_poi_fused_add_mul_0)
        .other          triton_poi_fused_add_mul_0,@"STO_CUDA_ENTRY STV_DEFAULT"
triton_poi_fused_add_mul_0:
.text.triton_poi_fused_add_mul_0:
[----:B------:R-:W0:Y:S01]  /*0000*/  LDC R1, c[0x0][0x28] ;  /* 0x00000a00ff017b82 */ /* 0x000e220000000800 */
[----:B------:R-:W1:Y:S07]  /*0010*/  S2R R0, SR_TID.X ;  /* 0x0000000000007919 */ /* 0x000e6e0000002100 */
[----:B------:R-:W2:Y:S01]  /*0020*/  LDC.64 R14, c[0x0][0x220] ;  /* 0x00008800ff0e7b82 */ /* 0x000ea20000000a00 */
[----:B------:R-:W-:Y:S01]  /*0030*/  IMAD.MOV.U32 R4, RZ, RZ, RZ ;  /* 0x000000ffff047224 */ /* 0x000fe200078e00ff */
[----:B------:R-:W-:Y:S01]  /*0040*/  ULDC.64 UR4, c[0x0][0x208] ;  /* 0x0000820000047ab9 */ /* 0x000fe20000000a00 */
[----:B------:R-:W3:Y:S05]  /*0050*/  S2R R5, SR_CTAID.X ;  /* 0x0000000000057919 */ /* 0x000eea0000002500 */
[----:B------:R-:W4:Y:S08]  /*0060*/  LDC.64 R10, c[0x0][0x218] ;  /* 0x00008600ff0a7b82 */ /* 0x000f300000000a00 */
[----:B------:R-:W5:Y:S08]  /*0070*/  LDC.64 R8, c[0x0][0x228] ;  /* 0x00008a00ff087b82 */ /* 0x000f700000000a00 */
[----:B------:R-:W4:Y:S01]  /*0080*/  LDC.64 R6, c[0x0][0x230] ;  /* 0x00008c00ff067b82 */ /* 0x000f220000000a00 */
[----:B-1----:R-:W-:-:S02]  /*0090*/  SHF.L.U32 R0, R0, 0x1, RZ ;  /* 0x0000000100007819 */ /* 0x002fc400000006ff */
[----:B---3--:R-:W-:Y:S02]  /*00a0*/  SHF.R.S32.HI R2, RZ, 0x17, R5 ;  /* 0x00000017ff027819 */ /* 0x008fe40000011405 */
[----:B------:R-:W-:Y:S02]  /*00b0*/  LOP3.LUT R0, R0, 0xfe, RZ, 0xc0, !PT ;  /* 0x000000fe00007812 */ /* 0x000fe400078ec0ff */
[----:B------:R-:W-:Y:S02]  /*00c0*/  SGXT R2, R2, 0x1 ;  /* 0x000000010202781a */ /* 0x000fe40000000200 */
[----:B------:R-:W-:-:S04]  /*00d0*/  LEA R5, R5, R0, 0x8 ;  /* 0x0000000005057211 */ /* 0x000fc800078e40ff */
[----:B------:R-:W-:Y:S02]  /*00e0*/  LEA.HI R2, R2, R5, RZ, 0x4 ;  /* 0x0000000502027211 */ /* 0x000fe400078f20ff */
[----:B------:R-:W-:Y:S02]  /*00f0*/  ISETP.GE.AND P0, PT, R5, 0x100, PT ;  /* 0x000001000500780c */ /* 0x000fe40003f06270 */
[----:B------:R-:W-:-:S04]  /*0100*/  SHF.R.S32.HI R2, RZ, 0x4, R2 ;  /* 0x00000004ff027819 */ /* 0x000fc80000011402 */
[----:B------:R-:W-:-:S04]  /*0110*/  LEA.HI R0, R2, R2, RZ, 0x2 ;  /* 0x0000000202007211 */ /* 0x000fc800078f10ff */
[----:B------:R-:W-:Y:S01]  /*0120*/  LOP3.LUT R3, R0, 0xfffffffc, RZ, 0xc0, !PT ;  /* 0xfffffffc00037812 */ /* 0x000fe200078ec0ff */
[----:B------:R-:W-:-:S04]  /*0130*/  HFMA2.MMA R0, -RZ, RZ, 0, 0 ;  /* 0x00000000ff007435 */ /* 0x000fc800000001ff */
[----:B------:R-:W-:Y:S02]  /*0140*/  IMAD.IADD R21, R2, 0x1, -R3 ;  /* 0x0000000102157824 */ /* 0x000fe400078e0a03 */
[----:B------:R-:W1:Y:S02]  /*0150*/  LDC.64 R2, c[0x0][0x210] ;  /* 0x00008400ff027b82 */ /* 0x000e640000000a00 */
[----:B--2---:R-:W-:-:S05]  /*0160*/  IMAD.WIDE R14, R21, 0x4, R14 ;  /* 0x00000004150e7825 */ /* 0x004fca00078e020e */
[----:B------:R-:W2:Y:S04]  /*0170*/  @!P0 LDG.E.EL R0, desc[UR4][R14.64] ;  /* 0x000000040e008981 */ /* 0x000ea8000c2e1900 */
[----:B------:R1:W3:Y:S01]  /*0180*/  @!P0 LDG.E.EL R4, desc[UR4][R14.64] ;  /* 0x000000040e048981 */ /* 0x0002e2000c2e1900 */
[----:B------:R-:W-:Y:S01]  /*0190*/  CS2R R12, SRZ ;  /* 0x00000000000c7805 */ /* 0x000fe2000001ff00 */
[----:B----4-:R-:W-:Y:S01]  /*01a0*/  IMAD.WIDE R16, R21, 0x4, R10 ;  /* 0x0000000415107825 */ /* 0x010fe200078e020a */
[----:B------:R-:W-:-:S03]  /*01b0*/  CS2R R10, SRZ ;  /* 0x00000000000a7805 */ /* 0x000fc6000001ff00 */
[C---:B-----5:R-:W-:Y:S01]  /*01c0*/  IMAD.WIDE R18, R21.reuse, 0x4, R8 ;  /* 0x0000000415127825 */ /* 0x060fe200078e0208 */
[----:B------:R-:W-:Y:S01]  /*01d0*/  CS2R R8, SRZ ;  /* 0x0000000000087805 */ /* 0x000fe2000001ff00 */
[----:B------:R-:W4:Y:S02]  /*01e0*/  @!P0 LDG.E.EL R13, desc[UR4][R16.64] ;  /* 0x00000004100d8981 */ /* 0x000f24000c2e1900 */
[----:B0-----:R-:W-:Y:S02]  /*01f0*/  IMAD.WIDE R20, R21, 0x4, R6 ;  /* 0x0000000415147825 */ /* 0x001fe400078e0206 */
[----:B------:R3:W5:Y:S01]  /*0200*/  @!P0 LDG.E.EL R12, desc[UR4][R16.64] ;  /* 0x00000004100c8981 */ /* 0x000762000c2e1900 */
[----:B------:R-:W-:Y:S01]  /*0210*/  CS2R R6, SRZ ;  /* 0x0000000000067805 */ /* 0x000fe2000001ff00 */
[C---:B-1----:R-:W-:Y:S02]  /*0220*/  IMAD.WIDE R14, R5.reuse, 0x4, R2 ;  /* 0x00000004050e7825 */ /* 0x042fe400078e0202 */
[----:B------:R-:W5:Y:S01]  /*0230*/  @!P0 LDG.E.EL R10, desc[UR4][R18.64] ;  /* 0x00000004120a8981 */ /* 0x000f62000c2e1900 */
[----:B------:R-:W0:Y:S03]  /*0240*/  LDC.64 R2, c[0x0][0x238] ;  /* 0x00008e00ff027b82 */ /* 0x000e260000000a00 */
[----:B------:R-:W5:Y:S04]  /*0250*/  @!P0 LDG.E.EL R8, desc[UR4][R18.64] ;  /* 0x0000000412088981 */ /* 0x000f68000c2e1900 */
[----:B------:R-:W5:Y:S04]  /*0260*/  @!P0 LDG.E.EL R9, desc[UR4][R20.64] ;  /* 0x0000000414098981 */ /* 0x000f68000c2e1900 */
[----:B------:R-:W5:Y:S04]  /*0270*/  @!P0 LDG.E.EL R11, desc[UR4][R20.64] ;  /* 0x00000004140b8981 */ /* 0x000f68000c2e1900 */
[----:B------:R-:W5:Y:S01]  /*0280*/  @!P0 LDG.E.64 R6, desc[UR4][R14.64] ;  /* 0x000000040e068981 */ /* 0x000f62000c1e1b00 */
[----:B0-----:R-:W-:Y:S01]  /*0290*/  IMAD.WIDE R2, R5, 0x4, R2 ;  /* 0x0000000405027825 */ /* 0x001fe200078e0202 */
[----:B--2---:R-:W4:Y:S08]  /*02a0*/  MUFU.RSQ R0, R0 ;  /* 0x0000000000007308 */ /* 0x004f300000001400 */
[----:B---3--:R-:W5:Y:S01]  /*02b0*/  MUFU.RSQ R17, R4 ;  /* 0x0000000400117308 */ /* 0x008f620000001400 */
[----:B----4-:R-:W-:Y:S01]  /*02c0*/  FMUL R13, R0, R13 ;  /* 0x0000000d000d7220 */ /* 0x010fe20000400000 */
[----:B-----5:R-:W-:-:S03]  /*02d0*/  FMUL R17, R17, R12 ;  /* 0x0000000c11117220 */ /* 0x020fc60000400000 */
[----:B------:R-:W-:Y:S01]  /*02e0*/  FFMA R9, -R13, R9, R10 ;  /* 0x000000090d097223 */ /* 0x000fe2000000010a */
[----:B------:R-:W-:-:S03]  /*02f0*/  FFMA R8, -R17, R11, R8 ;  /* 0x0000000b11087223 */ /* 0x000fc60000000108 */
[----:B------:R-:W-:Y:S01]  /*0300*/  FFMA R6, R13, R6, R9 ;  /* 0x000000060d067223 */ /* 0x000fe20000000009 */
[----:B------:R-:W-:Y:S01]  /*0310*/  FFMA R7, R17, R7, R8 ;  /* 0x0000000711077223 */ /* 0x000fe20000000008 */
[----:B------:R-:W-:Y:S06]  /*0320*/  @P0 EXIT ;  /* 0x000000000000094d */ /* 0x000fec0003800000 */
[----:B------:R-:W-:Y:S01]  /*0330*/  STG.E.64 desc[UR4][R2.64], R6 ;  /* 0x0000000602007986 */ /* 0x000fe2000c101b04 */
[----:B------:R-:W-:Y:S05]  /*0340*/  EXIT ;  /* 0x000000000000794d */ /* 0x000fea0003800000 */
.L_x_0:
[----:B------:R-:W-:-:S00]  /*0350*/  BRA `(.L_x_0) ;  /* 0xfffffffc00fc7947 */ /* 0x000fc0000383ffff */
[----:B------:R-:W-:-:S00]  /*0360*/  NOP ;  /* 0x0000000000007918 */ /* 0x000fc00000000000 */
        /* <DEDUP_REMOVED lines=9> */
.L_x_1:


//--------------------- .nv.global.init           --------------------------
	.section	.nv.global.init,"aw",@progbits
.nv.global.init:
	.type		_$_str,@object
	.size		_$_str,(.L_0 - _$_str)
_$_str:
        /*0000*/ 	.byte	0x5f, 0x5f, 0x43, 0x55, 0x44, 0x41, 0x5f, 0x46, 0x54, 0x5a, 0x00
.L_0:


//--------------------- .nv.constant0.triton_poi_fused_add_mul_0 --------------------------
	.section	.nv.constant0.triton_poi_fused_add_mul_0,"a",@progbits
	.sectionflags	@""
	.align	4
.nv.constant0.triton_poi_fused_add_mul_0:
	.zero		580
